//
// Generated by NVIDIA NVVM Compiler
//
// Compiler Build ID: CL-36424714
// Cuda compilation tools, release 13.0, V13.0.88
// Based on NVVM 20.0.0
//

.version 9.0
.target sm_100
.address_size 64

	// .globl	_Z14exclusive_scanPiS_S_iiib

.visible .entry _Z14exclusive_scanPiS_S_iiib(
	.param .u64 .ptr .align 1 _Z14exclusive_scanPiS_S_iiib_param_0,
	.param .u64 .ptr .align 1 _Z14exclusive_scanPiS_S_iiib_param_1,
	.param .u64 .ptr .align 1 _Z14exclusive_scanPiS_S_iiib_param_2,
	.param .u32 _Z14exclusive_scanPiS_S_iiib_param_3,
	.param .u32 _Z14exclusive_scanPiS_S_iiib_param_4,
	.param .u32 _Z14exclusive_scanPiS_S_iiib_param_5,
	.param .u8 _Z14exclusive_scanPiS_S_iiib_param_6
)
{
	.reg .pred 	%p<5>;
	.reg .b16 	%rs<2>;
	.reg .b32 	%r<17>;
	.reg .b64 	%rd<25>;

	ld.param.u64 	%rd4, [_Z14exclusive_scanPiS_S_iiib_param_0];
	ld.param.u64 	%rd5, [_Z14exclusive_scanPiS_S_iiib_param_1];
	ld.param.u64 	%rd3, [_Z14exclusive_scanPiS_S_iiib_param_2];
	ld.param.u32 	%r7, [_Z14exclusive_scanPiS_S_iiib_param_3];
	ld.param.u32 	%r8, [_Z14exclusive_scanPiS_S_iiib_param_4];
	ld.param.u32 	%r9, [_Z14exclusive_scanPiS_S_iiib_param_5];
	ld.param.s8 	%rs1, [_Z14exclusive_scanPiS_S_iiib_param_6];
	cvta.to.global.u64 	%rd1, %rd5;
	cvta.to.global.u64 	%rd2, %rd4;
	mov.u32 	%r1, %tid.x;
	setp.ne.s16 	%p1, %rs1, 0;
	@%p1 bra 	$L__BB0_4;
	setp.ge.s32 	%p3, %r1, %r9;
	@%p3 bra 	$L__BB0_3;
	mul.wide.u32 	%rd19, %r1, 4;
	add.s64 	%rd20, %rd1, %rd19;
	ld.global.u32 	%r16, [%rd20];
	add.s64 	%rd21, %rd2, %rd19;
	st.global.u32 	[%rd21], %r16;
	bra.uni 	$L__BB0_7;
$L__BB0_3:
	mul.wide.u32 	%rd14, %r1, 4;
	add.s64 	%rd15, %rd1, %rd14;
	ld.global.u32 	%r13, [%rd15];
	sub.s32 	%r14, %r1, %r9;
	mul.wide.s32 	%rd16, %r14, 4;
	add.s64 	%rd17, %rd1, %rd16;
	ld.global.u32 	%r15, [%rd17];
	add.s32 	%r16, %r15, %r13;
	add.s64 	%rd18, %rd2, %rd14;
	st.global.u32 	[%rd18], %r16;
	bra.uni 	$L__BB0_7;
$L__BB0_4:
	setp.ge.s32 	%p2, %r1, %r9;
	@%p2 bra 	$L__BB0_6;
	mul.wide.u32 	%rd11, %r1, 4;
	add.s64 	%rd12, %rd2, %rd11;
	ld.global.u32 	%r16, [%rd12];
	add.s64 	%rd13, %rd1, %rd11;
	st.global.u32 	[%rd13], %r16;
	bra.uni 	$L__BB0_7;
$L__BB0_6:
	mul.wide.u32 	%rd6, %r1, 4;
	add.s64 	%rd7, %rd2, %rd6;
	ld.global.u32 	%r10, [%rd7];
	sub.s32 	%r11, %r1, %r9;
	mul.wide.s32 	%rd8, %r11, 4;
	add.s64 	%rd9, %rd2, %rd8;
	ld.global.u32 	%r12, [%rd9];
	add.s32 	%r16, %r12, %r10;
	add.s64 	%rd10, %rd1, %rd6;
	st.global.u32 	[%rd10], %r16;
$L__BB0_7:
	setp.ne.s32 	%p4, %r7, %r8;
	@%p4 bra 	$L__BB0_9;
	cvta.to.global.u64 	%rd22, %rd3;
	mul.wide.u32 	%rd23, %r1, 4;
	add.s64 	%rd24, %rd22, %rd23;
	st.global.u32 	[%rd24], %r16;
$L__BB0_9:
	ret;

}
	// .globl	_Z7scatterPiS_S_
.visible .entry _Z7scatterPiS_S_(
	.param .u64 .ptr .align 1 _Z7scatterPiS_S__param_0,
	.param .u64 .ptr .align 1 _Z7scatterPiS_S__param_1,
	.param .u64 .ptr .align 1 _Z7scatterPiS_S__param_2
)
{
	.reg .pred 	%p<2>;
	.reg .b32 	%r<4>;
	.reg .b64 	%rd<13>;

	ld.param.u64 	%rd1, [_Z7scatterPiS_S__param_0];
	ld.param.u64 	%rd3, [_Z7scatterPiS_S__param_1];
	ld.param.u64 	%rd2, [_Z7scatterPiS_S__param_2];
	cvta.to.global.u64 	%rd4, %rd3;
	mov.u32 	%r1, %tid.x;
	mul.wide.u32 	%rd5, %r1, 4;
	add.s64 	%rd6, %rd4, %rd5;
	ld.global.u32 	%r2, [%rd6];
	setp.ne.s32 	%p1, %r2, 1;
	@%p1 bra 	$L__BB1_2;
	cvta.to.global.u64 	%rd7, %rd1;
	cvta.to.global.u64 	%rd8, %rd2;
	add.s64 	%rd10, %rd7, %rd5;
	ld.global.u32 	%r3, [%rd10];
	mul.wide.s32 	%rd11, %r3, 4;
	add.s64 	%rd12, %rd8, %rd11;
	st.global.u32 	[%rd12+-4], %r1;
$L__BB1_2:
	ret;

}


// ===== COMPILED SASS (sm_100) =====

	.target	sm_100

	.elftype	@"ET_EXEC"


//--------------------- .note.nv.tkinfo           --------------------------
	.section	.note.nv.tkinfo,"",@"SHT_NOTE"
	.sectionflags	@"SHF_NOTE_NV_TKINFO"
	.tkinfo
        /*0018*/ 	.word	0x00000002
        /*0030*/ 	.string	""
        /*0030*/ 	.string	"ptxas"
        /*0030*/ 	.string	"Cuda compilation tools, release 13.0, V13.0.88"
        /*0030*/ 	.string	"Build cuda_13.0.r13.0/compiler.36424714_0"
        /*0030*/ 	.string	"-arch sm_100 -m 64 "



//--------------------- .note.nv.cuinfo           --------------------------
	.section	.note.nv.cuinfo,"",@"SHT_NOTE"
	.sectionflags	@"SHF_NOTE_NV_CUINFO"
        /*0018*/ 	.short	0x0002
        /*001a*/ 	.short	0x0064
        /*001c*/ 	.short	0x0082
	.zero		2


//--------------------- .nv.info                  --------------------------
	.section	.nv.info,"",@"SHT_CUDA_INFO"
	.align	4


	//----- nvinfo : EIATTR_REGCOUNT
	.align		4
        /*0000*/ 	.byte	0x04, 0x2f
        /*0002*/ 	.short	(.L_1 - .L_0)
	.align		4
.L_0:
        /*0004*/ 	.word	index@(_Z14exclusive_scanPiS_S_iiib)
        /*0008*/ 	.word	0x0000000c


	//----- nvinfo : EIATTR_FRAME_SIZE
	.align		4
.L_1:
        /*000c*/ 	.byte	0x04, 0x11
        /*000e*/ 	.short	(.L_3 - .L_2)
	.align		4
.L_2:
        /*0010*/ 	.word	index@(_Z14exclusive_scanPiS_S_iiib)
        /*0014*/ 	.word	0x00000000


	//----- nvinfo : EIATTR_REGCOUNT
	.align		4
.L_3:
        /*0018*/ 	.byte	0x04, 0x2f
        /*001a*/ 	.short	(.L_5 - .L_4)
	.align		4
.L_4:
        /*001c*/ 	.word	index@(_Z7scatterPiS_S_)
        /*0020*/ 	.word	0x0000000a


	//----- nvinfo : EIATTR_FRAME_SIZE
	.align		4
.L_5:
        /*0024*/ 	.byte	0x04, 0x11
        /*0026*/ 	.short	(.L_7 - .L_6)
	.align		4
.L_6:
        /*0028*/ 	.word	index@(_Z7scatterPiS_S_)
        /*002c*/ 	.word	0x00000000


	//----- nvinfo : EIATTR_MIN_STACK_SIZE
	.align		4
.L_7:
        /*0030*/ 	.byte	0x04, 0x12
        /*0032*/ 	.short	(.L_9 - .L_8)
	.align		4
.L_8:
        /*0034*/ 	.word	index@(_Z7scatterPiS_S_)
        /*0038*/ 	.word	0x00000000


	//----- nvinfo : EIATTR_MIN_STACK_SIZE
	.align		4
.L_9:
        /*003c*/ 	.byte	0x04, 0x12
        /*003e*/ 	.short	(.L_11 - .L_10)
	.align		4
.L_10:
        /*0040*/ 	.word	index@(_Z14exclusive_scanPiS_S_iiib)
        /*0044*/ 	.word	0x00000000
.L_11:


//--------------------- .nv.compat                --------------------------
	.section	.nv.compat,"",@"SHT_CUDA_COMPAT_INFO"
	.align	4
        /*0000*/ 	.byte	0x02, 0x09, 0x00, 0x00, 0x02, 0x02, 0x01, 0x00, 0x02, 0x05, 0x05, 0x00, 0x03, 0x07, 0x01, 0x01
        /*0010*/ 	.byte	0x02, 0x03, 0x00, 0x00, 0x02, 0x06, 0x01, 0x00, 0x04, 0x0b, 0x08, 0x00, 0x09, 0x00, 0x00, 0x00
        /*0020*/ 	.byte	0x00, 0x00, 0x00, 0x00


//--------------------- .nv.info._Z7scatterPiS_S_ --------------------------
	.section	.nv.info._Z7scatterPiS_S_,"",@"SHT_CUDA_INFO"
	.sectionflags	@""
	.align	4


	//----- nvinfo : EIATTR_CUDA_API_VERSION
	.align		4
        /*0000*/ 	.byte	0x04, 0x37
        /*0002*/ 	.short	(.L_13 - .L_12)
.L_12:
        /*0004*/ 	.word	0x00000082


	//----- nvinfo : EIATTR_KPARAM_INFO
	.align		4
.L_13:
        /*0008*/ 	.byte	0x04, 0x17
        /*000a*/ 	.short	(.L_15 - .L_14)
.L_14:
        /*000c*/ 	.word	0x00000000
        /*0010*/ 	.short	0x0002
        /*0012*/ 	.short	0x0010
        /*0014*/ 	.byte	0x00, 0xf5, 0x21, 0x00


	//----- nvinfo : EIATTR_KPARAM_INFO
	.align		4
.L_15:
        /*0018*/ 	.byte	0x04, 0x17
        /*001a*/ 	.short	(.L_17 - .L_16)
.L_16:
        /*001c*/ 	.word	0x00000000
        /*0020*/ 	.short	0x0001
        /*0022*/ 	.short	0x0008
        /*0024*/ 	.byte	0x00, 0xf5, 0x21, 0x00


	//----- nvinfo : EIATTR_KPARAM_INFO
	.align		4
.L_17:
        /*0028*/ 	.byte	0x04, 0x17
        /*002a*/ 	.short	(.L_19 - .L_18)
.L_18:
        /*002c*/ 	.word	0x00000000
        /*0030*/ 	.short	0x0000
        /*0032*/ 	.short	0x0000
        /*0034*/ 	.byte	0x00, 0xf5, 0x21, 0x00


	//----- nvinfo : EIATTR_SPARSE_MMA_MASK
	.align		4
.L_19:
        /*0038*/ 	.byte	0x03, 0x50
        /*003a*/ 	.short	0x0000


	//----- nvinfo : EIATTR_MAXREG_COUNT
	.align		4
        /*003c*/ 	.byte	0x03, 0x1b
        /*003e*/ 	.short	0x00ff


	//----- nvinfo : EIATTR_MERCURY_ISA_VERSION
	.align		4
        /*0040*/ 	.byte	0x03, 0x5f
        /*0042*/ 	.short	0x0101


	//----- nvinfo : EIATTR_VRC_CTA_INIT_COUNT
	.align		4
        /*0044*/ 	.byte	0x02, 0x4a
	.zero		1
	.zero		1


	//----- nvinfo : EIATTR_EXIT_INSTR_OFFSETS
	.align		4
        /*0048*/ 	.byte	0x04, 0x1c
        /*004a*/ 	.short	(.L_21 - .L_20)


	//   ....[0]....
.L_20:
        /*004c*/ 	.word	0x00000070


	//   ....[1]....
        /*0050*/ 	.word	0x000000e0


	//----- nvinfo : EIATTR_CBANK_PARAM_SIZE
	.align		4
.L_21:
        /*0054*/ 	.byte	0x03, 0x19
        /*0056*/ 	.short	0x0018


	//----- nvinfo : EIATTR_PARAM_CBANK
	.align		4
        /*0058*/ 	.byte	0x04, 0x0a
        /*005a*/ 	.short	(.L_23 - .L_22)
	.align		4
.L_22:
        /*005c*/ 	.word	index@(.nv.constant0._Z7scatterPiS_S_)
        /*0060*/ 	.short	0x0380
        /*0062*/ 	.short	0x0018


	//----- nvinfo : EIATTR_SW_WAR
	.align		4
.L_23:
        /*0064*/ 	.byte	0x04, 0x36
        /*0066*/ 	.short	(.L_25 - .L_24)
.L_24:
        /*0068*/ 	.word	0x00000008
.L_25:


//--------------------- .nv.info._Z14exclusive_scanPiS_S_iiib --------------------------
	.section	.nv.info._Z14exclusive_scanPiS_S_iiib,"",@"SHT_CUDA_INFO"
	.sectionflags	@""
	.align	4


	//----- nvinfo : EIATTR_CUDA_API_VERSION
	.align		4
        /*0000*/ 	.byte	0x04, 0x37
        /*0002*/ 	.short	(.L_27 - .L_26)
.L_26:
        /*0004*/ 	.word	0x00000082


	//----- nvinfo : EIATTR_KPARAM_INFO
	.align		4
.L_27:
        /*0008*/ 	.byte	0x04, 0x17
        /*000a*/ 	.short	(.L_29 - .L_28)
.L_28:
        /*000c*/ 	.word	0x00000000
        /*0010*/ 	.short	0x0006
        /*0012*/ 	.short	0x0024
        /*0014*/ 	.byte	0x00, 0xf0, 0x05, 0x00


	//----- nvinfo : EIATTR_KPARAM_INFO
	.align		4
.L_29:
        /*0018*/ 	.byte	0x04, 0x17
        /*001a*/ 	.short	(.L_31 - .L_30)
.L_30:
        /*001c*/ 	.word	0x00000000
        /*0020*/ 	.short	0x0005
        /*0022*/ 	.short	0x0020
        /*0024*/ 	.byte	0x00, 0xf0, 0x11, 0x00


	//----- nvinfo : EIATTR_KPARAM_INFO
	.align		4
.L_31:
        /*0028*/ 	.byte	0x04, 0x17
        /*002a*/ 	.short	(.L_33 - .L_32)
.L_32:
        /*002c*/ 	.word	0x00000000
        /*0030*/ 	.short	0x0004
        /*0032*/ 	.short	0x001c
        /*0034*/ 	.byte	0x00, 0xf0, 0x11, 0x00


	//----- nvinfo : EIATTR_KPARAM_INFO
	.align		4
.L_33:
        /*0038*/ 	.byte	0x04, 0x17
        /*003a*/ 	.short	(.L_35 - .L_34)
.L_34:
        /*003c*/ 	.word	0x00000000
        /*0040*/ 	.short	0x0003
        /*0042*/ 	.short	0x0018
        /*0044*/ 	.byte	0x00, 0xf0, 0x11, 0x00


	//----- nvinfo : EIATTR_KPARAM_INFO
	.align		4
.L_35:
        /*0048*/ 	.byte	0x04, 0x17
        /*004a*/ 	.short	(.L_37 - .L_36)
.L_36:
        /*004c*/ 	.word	0x00000000
        /*0050*/ 	.short	0x0002
        /*0052*/ 	.short	0x0010
        /*0054*/ 	.byte	0x00, 0xf5, 0x21, 0x00


	//----- nvinfo : EIATTR_KPARAM_INFO
	.align		4
.L_37:
        /*0058*/ 	.byte	0x04, 0x17
        /*005a*/ 	.short	(.L_39 - .L_38)
.L_38:
        /*005c*/ 	.word	0x00000000
        /*0060*/ 	.short	0x0001
        /*0062*/ 	.short	0x0008
        /*0064*/ 	.byte	0x00, 0xf5, 0x21, 0x00


	//----- nvinfo : EIATTR_KPARAM_INFO
	.align		4
.L_39:
        /*0068*/ 	.byte	0x04, 0x17
        /*006a*/ 	.short	(.L_41 - .L_40)
.L_40:
        /*006c*/ 	.word	0x00000000
        /*0070*/ 	.short	0x0000
        /*0072*/ 	.short	0x0000
        /*0074*/ 	.byte	0x00, 0xf5, 0x21, 0x00


	//----- nvinfo : EIATTR_SPARSE_MMA_MASK
	.align		4
.L_41:
        /*0078*/ 	.byte	0x03, 0x50
        /*007a*/ 	.short	0x0000


	//----- nvinfo : EIATTR_MAXREG_COUNT
	.align		4
        /*007c*/ 	.byte	0x03, 0x1b
        /*007e*/ 	.short	0x00ff


	//----- nvinfo : EIATTR_MERCURY_ISA_VERSION
	.align		4
        /*0080*/ 	.byte	0x03, 0x5f
        /*0082*/ 	.short	0x0101


	//----- nvinfo : EIATTR_VRC_CTA_INIT_COUNT
	.align		4
        /*0084*/ 	.byte	0x02, 0x4a
	.zero		1
	.zero		1


	//----- nvinfo : EIATTR_EXIT_INSTR_OFFSETS
	.align		4
        /*0088*/ 	.byte	0x04, 0x1c
        /*008a*/ 	.short	(.L_43 - .L_42)


	//   ....[0]....
.L_42:
        /*008c*/ 	.word	0x00000260


	//   ....[1]....
        /*0090*/ 	.word	0x000002a0


	//----- nvinfo : EIATTR_CBANK_PARAM_SIZE
	.align		4
.L_43:
        /*0094*/ 	.byte	0x03, 0x19
        /*0096*/ 	.short	0x0025


	//----- nvinfo : EIATTR_PARAM_CBANK
	.align		4
        /*0098*/ 	.byte	0x04, 0x0a
        /*009a*/ 	.short	(.L_45 - .L_44)
	.align		4
.L_44:
        /*009c*/ 	.word	index@(.nv.constant0._Z14exclusive_scanPiS_S_iiib)
        /*00a0*/ 	.short	0x0380
        /*00a2*/ 	.short	0x0025


	//----- nvinfo : EIATTR_SW_WAR
	.align		4
.L_45:
        /*00a4*/ 	.byte	0x04, 0x36
        /*00a6*/ 	.short	(.L_47 - .L_46)
.L_46:
        /*00a8*/ 	.word	0x00000008
.L_47:


//--------------------- .nv.callgraph             --------------------------
	.section	.nv.callgraph,"",@"SHT_CUDA_CALLGRAPH"
	.align	4
	.sectionentsize	8
	.align		4
        /*0000*/ 	.word	0x00000000
	.align		4
        /*0004*/ 	.word	0xffffffff
	.align		4
        /*0008*/ 	.word	0x00000000
	.align		4
        /*000c*/ 	.word	0xfffffffe
	.align		4
        /*0010*/ 	.word	0x00000000
	.align		4
        /*0014*/ 	.word	0xfffffffd
	.align		4
        /*0018*/ 	.word	0x00000000
	.align		4
        /*001c*/ 	.word	0xfffffffc


//--------------------- .text._Z7scatterPiS_S_    --------------------------
	.section	.text._Z7scatterPiS_S_,"ax",@progbits
	.align	128
        .global         _Z7scatterPiS_S_
        .type           _Z7scatterPiS_S_,@function
        .size           _Z7scatterPiS_S_,(.L_x_4 - _Z7scatterPiS_S_)
        .other          _Z7scatterPiS_S_,@"STO_CUDA_ENTRY STV_DEFAULT"
_Z7scatterPiS_S_:
.text._Z7scatterPiS_S_:
[----:B------:R-:W-:Y:S01]  /*0000*/  LDC R1, c[0x0][0x37c] ;  /* 0x0000df00ff017b82 */ /* 0x000fe20000000800 */
[----:B------:R-:W0:Y:S07]  /*0010*/  S2R R7, SR_TID.X ;  /* 0x0000000000077919 */ /* 0x000e2e0000002100 */
[----:B------:R-:W0:Y:S01]  /*0020*/  LDC.64 R2, c[0x0][0x388] ;  /* 0x0000e200ff027b82 */ /* 0x000e220000000a00 */
[----:B------:R-:W1:Y:S01]  /*0030*/  LDCU.64 UR4, c[0x0][0x358] ;  /* 0x00006b00ff0477ac */ /* 0x000e620008000a00 */
[----:B0-----:R-:W-:-:S06]  /*0040*/  IMAD.WIDE.U32 R2, R7, 0x4, R2 ;  /* 0x0000000407027825 */ /* 0x001fcc00078e0002 */
[----:B-1----:R-:W2:Y:S02]  /*0050*/  LDG.E R2, desc[UR4][R2.64] ;  /* 0x0000000402027981 */ /* 0x002ea4000c1e1900 */
[----:B--2---:R-:W-:-:S13]  /*0060*/  ISETP.NE.AND P0, PT, R2, 0x1, PT ;  /* 0x000000010200780c */ /* 0x004fda0003f05270 */
[----:B------:R-:W-:Y:S05]  /*0070*/  @P0 EXIT ;  /* 0x000000000000094d */ /* 0x000fea0003800000 */
[----:B------:R-:W0:Y:S08]  /*0080*/  LDC.64 R2, c[0x0][0x380] ;  /* 0x0000e000ff027b82 */ /* 0x000e300000000a00 */
[----:B------:R-:W1:Y:S01]  /*0090*/  LDC.64 R4, c[0x0][0x390] ;  /* 0x0000e400ff047b82 */ /* 0x000e620000000a00 */
[----:B0-----:R-:W-:-:S06]  /*00a0*/  IMAD.WIDE.U32 R2, R7, 0x4, R2 ;  /* 0x0000000407027825 */ /* 0x001fcc00078e0002 */
[----:B------:R-:W1:Y:S02]  /*00b0*/  LDG.E R3, desc[UR4][R2.64] ;  /* 0x0000000402037981 */ /* 0x000e64000c1e1900 */
[----:B-1----:R-:W-:-:S05]  /*00c0*/  IMAD.WIDE R4, R3, 0x4, R4 ;  /* 0x0000000403047825 */ /* 0x002fca00078e0204 */
[----:B------:R-:W-:Y:S01]  /*00d0*/  STG.E desc[UR4][R4.64+-0x4], R7 ;  /* 0xfffffc0704007986 */ /* 0x000fe2000c101904 */
[----:B------:R-:W-:Y:S05]  /*00e0*/  EXIT ;  /* 0x000000000000794d */ /* 0x000fea0003800000 */
.L_x_0:
[----:B------:R-:W-:-:S00]  /*00f0*/  BRA `(.L_x_0) ;  /* 0xfffffffc00fc7947 */ /* 0x000fc0000383ffff */
[----:B------:R-:W-:-:S00]  /*0100*/  NOP ;  /* 0x0000000000007918 */ /* 0x000fc00000000000 */
[----:B------:R-:W-:-:S00]  /*0110*/  NOP ;  /* 0x0000000000007918 */ /* 0x000fc00000000000 */
[----:B------:R-:W-:-:S00]  /*0120*/  NOP ;  /* 0x0000000000007918 */ /* 0x000fc00000000000 */
[----:B------:R-:W-:-:S00]  /*0130*/  NOP ;  /* 0x0000000000007918 */ /* 0x000fc00000000000 */
[----:B------:R-:W-:-:S00]  /*0140*/  NOP ;  /* 0x0000000000007918 */ /* 0x000fc00000000000 */
[----:B------:R-:W-:-:S00]  /*0150*/  NOP ;  /* 0x0000000000007918 */ /* 0x000fc00000000000 */
[----:B------:R-:W-:-:S00]  /*0160*/  NOP ;  /* 0x0000000000007918 */ /* 0x000fc00000000000 */
[----:B------:R-:W-:-:S00]  /*0170*/  NOP ;  /* 0x0000000000007918 */ /* 0x000fc00000000000 */
.L_x_4:


//--------------------- .text._Z14exclusive_scanPiS_S_iiib --------------------------
	.section	.text._Z14exclusive_scanPiS_S_iiib,"ax",@progbits
	.align	128
        .global         _Z14exclusive_scanPiS_S_iiib
        .type           _Z14exclusive_scanPiS_S_iiib,@function
        .size           _Z14exclusive_scanPiS_S_iiib,(.L_x_5 - _Z14exclusive_scanPiS_S_iiib)
        .other          _Z14exclusive_scanPiS_S_iiib,@"STO_CUDA_ENTRY STV_DEFAULT"
_Z14exclusive_scanPiS_S_iiib:
.text._Z14exclusive_scanPiS_S_iiib:
[----:B------:R-:W-:Y:S01]  /*0000*/  LDC R1, c[0x0][0x37c] ;  /* 0x0000df00ff017b82 */ /* 0x000fe20000000800 */
[----:B------:R-:W0:Y:S01]  /*0010*/  LDCU.U8 UR4, c[0x0][0x3a4] ;  /* 0x00007480ff0477ac */ /* 0x000e220008000000 */
[----:B------:R-:W1:Y:S01]  /*0020*/  S2R R2, SR_TID.X ;  /* 0x0000000000027919 */ /* 0x000e620000002100 */
[----:B------:R-:W2:Y:S01]  /*0030*/  LDCU.64 UR6, c[0x0][0x358] ;  /* 0x00006b00ff0677ac */ /* 0x000ea20008000a00 */
[----:B0-----:R-:W-:-:S04]  /*0040*/  UPRMT UR4, UR4, 0x8880, URZ ;  /* 0x0000888004047896 */ /* 0x001fc800080000ff */
[----:B------:R-:W-:-:S09]  /*0050*/  UISETP.NE.AND UP0, UPT, UR4, URZ, UPT ;  /* 0x000000ff0400728c */ /* 0x000fd2000bf05270 */
[----:B--2---:R-:W-:Y:S05]  /*0060*/  BRA.U UP0, `(.L_x_1) ;  /* 0x00000001003c7547 */ /* 0x004fea000b800000 */
[----:B------:R-:W1:Y:S01]  /*0070*/  LDCU UR4, c[0x0][0x3a0] ;  /* 0x00007400ff0477ac */ /* 0x000e620008000800 */
[----:B------:R-:W0:Y:S08]  /*0080*/  LDC.64 R8, c[0x0][0x388] ;  /* 0x0000e200ff087b82 */ /* 0x000e300000000a00 */
[----:B------:R-:W2:Y:S01]  /*0090*/  LDC.64 R6, c[0x0][0x380] ;  /* 0x0000e000ff067b82 */ /* 0x000ea20000000a00 */
[C---:B-1----:R-:W-:Y:S01]  /*00a0*/  ISETP.GE.AND P0, PT, R2.reuse, UR4, PT ;  /* 0x0000000402007c0c */ /* 0x042fe2000bf06270 */
[----:B0-----:R-:W-:-:S12]  /*00b0*/  IMAD.WIDE.U32 R4, R2, 0x4, R8 ;  /* 0x0000000402047825 */ /* 0x001fd800078e0008 */
[----:B------:R-:W3:Y:S01]  /*00c0*/  @!P0 LDG.E R0, desc[UR6][R4.64] ;  /* 0x0000000604008981 */ /* 0x000ee2000c1e1900 */
[C---:B------:R-:W-:Y:S01]  /*00d0*/  @P0 IADD3 R3, PT, PT, R2.reuse, -UR4, RZ ;  /* 0x8000000402030c10 */ /* 0x040fe2000fffe0ff */
[----:B--2---:R-:W-:-:S04]  /*00e0*/  IMAD.WIDE.U32 R6, R2, 0x4, R6 ;  /* 0x0000000402067825 */ /* 0x004fc800078e0006 */
[----:B------:R-:W-:Y:S01]  /*00f0*/  @P0 IMAD.WIDE R8, R3, 0x4, R8 ;  /* 0x0000000403080825 */ /* 0x000fe200078e0208 */
[----:B---3--:R1:W-:Y:S04]  /*0100*/  @!P0 STG.E desc[UR6][R6.64], R0 ;  /* 0x0000000006008986 */ /* 0x0083e8000c101906 */
[----:B------:R-:W2:Y:S04]  /*0110*/  @P0 LDG.E R3, desc[UR6][R4.64] ;  /* 0x0000000604030981 */ /* 0x000ea8000c1e1900 */
[----:B------:R-:W2:Y:S02]  /*0120*/  @P0 LDG.E R8, desc[UR6][R8.64] ;  /* 0x0000000608080981 */ /* 0x000ea4000c1e1900 */
[----:B--2---:R-:W-:-:S05]  /*0130*/  @P0 IADD3 R0, PT, PT, R3, R8, RZ ;  /* 0x0000000803000210 */ /* 0x004fca0007ffe0ff */
[----:B------:R1:W-:Y:S01]  /*0140*/  @P0 STG.E desc[UR6][R6.64], R0 ;  /* 0x0000000006000986 */ /* 0x0003e2000c101906 */
[----:B------:R-:W-:Y:S05]  /*0150*/  BRA `(.L_x_2) ;  /* 0x0000000000387947 */ /* 0x000fea0003800000 */
.L_x_1:
        /* <DEDUP_REMOVED lines=13> */
[----:B------:R0:W-:Y:S02]  /*0230*/  @P0 STG.E desc[UR6][R8.64], R0 ;  /* 0x0000000008000986 */ /* 0x0001e4000c101906 */
.L_x_2:
[----:B------:R-:W2:Y:S02]  /*0240*/  LDC.64 R4, c[0x0][0x398] ;  /* 0x0000e600ff047b82 */ /* 0x000ea40000000a00 */
[----:B--2---:R-:W-:-:S13]  /*0250*/  ISETP.NE.AND P0, PT, R4, R5, PT ;  /* 0x000000050400720c */ /* 0x004fda0003f05270 */
[----:B------:R-:W-:Y:S05]  /*0260*/  @P0 EXIT ;  /* 0x000000000000094d */ /* 0x000fea0003800000 */
[----:B------:R-:W2:Y:S02]  /*0270*/  LDC.64 R4, c[0x0][0x390] ;  /* 0x0000e400ff047b82 */ /* 0x000ea40000000a00 */
[----:B--2---:R-:W-:-:S05]  /*0280*/  IMAD.WIDE.U32 R2, R2, 0x4, R4 ;  /* 0x0000000402027825 */ /* 0x004fca00078e0004 */
[----:B------:R-:W-:Y:S01]  /*0290*/  STG.E desc[UR6][R2.64], R0 ;  /* 0x0000000002007986 */ /* 0x000fe2000c101906 */
[----:B------:R-:W-:Y:S05]  /*02a0*/  EXIT ;  /* 0x000000000000794d */ /* 0x000fea0003800000 */
.L_x_3:
        /* <DEDUP_REMOVED lines=13> */
.L_x_5:


//--------------------- .nv.shared.reserved.0     --------------------------
	.section	.nv.shared.reserved.0,"aw",@nobits
	.weak		__nv_reservedSMEM_offset_0_alias
	.size		__nv_reservedSMEM_offset_0_alias, 0, 64
	.other		__nv_reservedSMEM_offset_0_alias,@"STO_CUDA_RESERVED_SHARED STV_DEFAULT"
__nv_reservedSMEM_offset_0_alias:
	.zero		0
	.zero		64


//--------------------- .nv.constant0._Z7scatterPiS_S_ --------------------------
	.section	.nv.constant0._Z7scatterPiS_S_,"a",@progbits
	.sectionflags	@""
	.align	4
.nv.constant0._Z7scatterPiS_S_:
	.zero		920


//--------------------- .nv.constant0._Z14exclusive_scanPiS_S_iiib --------------------------
	.section	.nv.constant0._Z14exclusive_scanPiS_S_iiib,"a",@progbits
	.sectionflags	@""
	.align	4
.nv.constant0._Z14exclusive_scanPiS_S_iiib:
	.zero		933


//--------------------- SYMBOLS --------------------------

	.type		.nv.reservedSmem.offset0,@object
	.size		.nv.reservedSmem.offset0,0x4
